	.headerflags	@"EF_CUDA_TEXMODE_UNIFIED EF_CUDA_64BIT_ADDRESS EF_CUDA_ACCELERATORS EF_CUDA_SM90 EF_CUDA_VIRTUAL_SM(EF_CUDA_SM90)"
	.elftype	@"ET_EXEC"


//--------------------- .nv.info                  --------------------------
	.section	.nv.info,"",@"SHT_CUDA_INFO"
	.align	4


	//----- nvinfo : EIATTR_REGCOUNT
	.align		4
        /*0000*/ 	.byte	0x04, 0x2f
        /*0002*/ 	.short	(.L_3 - .L_2)
	.align		4
.L_2:
        /*0004*/ 	.word	index@(triton_poi_fused__native_batch_norm_legit_no_training_relu_6)
        /*0008*/ 	.word	0x00000012


	//----- nvinfo : EIATTR_MIN_STACK_SIZE
	.align		4
.L_3:
        /*000c*/ 	.byte	0x04, 0x12
        /*000e*/ 	.short	(.L_5 - .L_4)
	.align		4
.L_4:
        /*0010*/ 	.word	index@(triton_poi_fused__native_batch_norm_legit_no_training_relu_6)
        /*0014*/ 	.word	0x00000000


	//----- nvinfo : EIATTR_FRAME_SIZE
	.align		4
.L_5:
        /*0018*/ 	.byte	0x04, 0x11
        /*001a*/ 	.short	(.L_7 - .L_6)
	.align		4
.L_6:
        /*001c*/ 	.word	index@(triton_poi_fused__native_batch_norm_legit_no_training_relu_6)
        /*0020*/ 	.word	0x00000000


	//----- nvinfo : EIATTR_MIN_STACK_SIZE
	.align		4
.L_7:
        /*0024*/ 	.byte	0x04, 0x12
        /*0026*/ 	.short	(.L_9 - .L_8)
	.align		4
.L_8:
        /*0028*/ 	.word	index@(triton_poi_fused__native_batch_norm_legit_no_training_relu_6)
        /*002c*/ 	.word	0x00000000
.L_9:


//--------------------- .nv.info.triton_poi_fused__native_batch_norm_legit_no_training_relu_6 --------------------------
	.section	.nv.info.triton_poi_fused__native_batch_norm_legit_no_training_relu_6,"",@"SHT_CUDA_INFO"
	.sectionflags	@""
	.align	4


	//----- nvinfo : EIATTR_CUDA_API_VERSION
	.align		4
        /*0000*/ 	.byte	0x04, 0x37
        /*0002*/ 	.short	(.L_11 - .L_10)
.L_10:
        /*0004*/ 	.word	0x0000007c


	//----- nvinfo : EIATTR_KPARAM_INFO
	.align		4
.L_11:
        /*0008*/ 	.byte	0x04, 0x17
        /*000a*/ 	.short	(.L_13 - .L_12)
.L_12:
        /*000c*/ 	.word	0x00000000
        /*0010*/ 	.short	0x0006
        /*0012*/ 	.short	0x0030
        /*0014*/ 	.byte	0x00, 0xf0, 0x11, 0x00


	//----- nvinfo : EIATTR_KPARAM_INFO
	.align		4
.L_13:
        /*0018*/ 	.byte	0x04, 0x17
        /*001a*/ 	.short	(.L_15 - .L_14)
.L_14:
        /*001c*/ 	.word	0x00000000
        /*0020*/ 	.short	0x0005
        /*0022*/ 	.short	0x0028
        /*0024*/ 	.byte	0x00, 0xf4, 0x21, 0x00


	//----- nvinfo : EIATTR_KPARAM_INFO
	.align		4
.L_15:
        /*0028*/ 	.byte	0x04, 0x17
        /*002a*/ 	.short	(.L_17 - .L_16)
.L_16:
        /*002c*/ 	.word	0x00000000
        /*0030*/ 	.short	0x0004
        /*0032*/ 	.short	0x0020
        /*0034*/ 	.byte	0x00, 0xf4, 0x21, 0x00


	//----- nvinfo : EIATTR_KPARAM_INFO
	.align		4
.L_17:
        /*0038*/ 	.byte	0x04, 0x17
        /*003a*/ 	.short	(.L_19 - .L_18)
.L_18:
        /*003c*/ 	.word	0x00000000
        /*0040*/ 	.short	0x0003
        /*0042*/ 	.short	0x0018
        /*0044*/ 	.byte	0x00, 0xf4, 0x21, 0x00


	//----- nvinfo : EIATTR_KPARAM_INFO
	.align		4
.L_19:
        /*0048*/ 	.byte	0x04, 0x17
        /*004a*/ 	.short	(.L_21 - .L_20)
.L_20:
        /*004c*/ 	.word	0x00000000
        /*0050*/ 	.short	0x0002
        /*0052*/ 	.short	0x0010
        /*0054*/ 	.byte	0x00, 0xf4, 0x21, 0x00


	//----- nvinfo : EIATTR_KPARAM_INFO
	.align		4
.L_21:
        /*0058*/ 	.byte	0x04, 0x17
        /*005a*/ 	.short	(.L_23 - .L_22)
.L_22:
        /*005c*/ 	.word	0x00000000
        /*0060*/ 	.short	0x0001
        /*0062*/ 	.short	0x0008
        /*0064*/ 	.byte	0x00, 0xf4, 0x21, 0x00


	//----- nvinfo : EIATTR_KPARAM_INFO
	.align		4
.L_23:
        /*0068*/ 	.byte	0x04, 0x17
        /*006a*/ 	.short	(.L_25 - .L_24)
.L_24:
        /*006c*/ 	.word	0x00000000
        /*0070*/ 	.short	0x0000
        /*0072*/ 	.short	0x0000
        /*0074*/ 	.byte	0x00, 0xf4, 0x21, 0x00


	//----- nvinfo : EIATTR_SPARSE_MMA_MASK
	.align		4
.L_25:
        /*0078*/ 	.byte	0x03, 0x50
        /*007a*/ 	.short	0x0000


	//----- nvinfo : EIATTR_MAXREG_COUNT
	.align		4
        /*007c*/ 	.byte	0x03, 0x1b
        /*007e*/ 	.short	0x00ff


	//----- nvinfo : EIATTR_EXIT_INSTR_OFFSETS
	.align		4
        /*0080*/ 	.byte	0x04, 0x1c
        /*0082*/ 	.short	(.L_27 - .L_26)


	//   ....[0]....
.L_26:
        /*0084*/ 	.word	0x000003d0


	//----- nvinfo : EIATTR_REQNTID
	.align		4
.L_27:
        /*0088*/ 	.byte	0x04, 0x10
        /*008a*/ 	.short	(.L_29 - .L_28)
.L_28:
        /*008c*/ 	.word	0x00000100
        /*0090*/ 	.word	0x00000001
        /*0094*/ 	.word	0x00000001


	//----- nvinfo : EIATTR_CBANK_PARAM_SIZE
	.align		4
.L_29:
        /*0098*/ 	.byte	0x03, 0x19
        /*009a*/ 	.short	0x0034


	//----- nvinfo : EIATTR_PARAM_CBANK
	.align		4
        /*009c*/ 	.byte	0x04, 0x0a
        /*009e*/ 	.short	(.L_31 - .L_30)
	.align		4
.L_30:
        /*00a0*/ 	.word	index@(.nv.constant0.triton_poi_fused__native_batch_norm_legit_no_training_relu_6)
        /*00a4*/ 	.short	0x0210
        /*00a6*/ 	.short	0x0034


	//----- nvinfo : EIATTR_SW_WAR
	.align		4
.L_31:
        /*00a8*/ 	.byte	0x04, 0x36
        /*00aa*/ 	.short	(.L_33 - .L_32)
.L_32:
        /*00ac*/ 	.word	0x00000008
.L_33:


//--------------------- .nv.callgraph             --------------------------
	.section	.nv.callgraph,"",@"SHT_CUDA_CALLGRAPH"
	.align	4
	.sectionentsize	8
	.align		4
        /*0000*/ 	.word	0x00000000
	.align		4
        /*0004*/ 	.word	0xffffffff
	.align		4
        /*0008*/ 	.word	0x00000000
	.align		4
        /*000c*/ 	.word	0xfffffffe
	.align		4
        /*0010*/ 	.word	0x00000000
	.align		4
        /*0014*/ 	.word	0xfffffffd
	.align		4
        /*0018*/ 	.word	0x00000000
	.align		4
        /*001c*/ 	.word	0xfffffffc


//--------------------- .nv.constant4             --------------------------
	.section	.nv.constant4,"a",@progbits
	.align	8
	.align		8
.nv.constant4:
        /*0000*/ 	.dword	_$_str
	.align		8
        /*0008*/ 	.dword	_$_str_$_2


//--------------------- .text.triton_poi_fused__native_batch_norm_legit_no_training_relu_6 --------------------------
	.section	.text.triton_poi_fused__native_batch_norm_legit_no_training_relu_6,"ax",@progbits
	.align	128
        .global         triton_poi_fused__native_batch_norm_legit_no_training_relu_6
        .type           triton_poi_fused__native_batch_norm_legit_no_training_relu_6,@function
        .size           triton_poi_fused__native_batch_norm_legit_no_training_relu_6,(.L_x_1 - triton_poi_fused__native_batch_norm_legit_no_training_relu_6)
        .other          triton_poi_fused__native_batch_norm_legit_no_training_relu_6,@"STO_CUDA_ENTRY STV_DEFAULT"
triton_poi_fused__native_batch_norm_legit_no_training_relu_6:
.text.triton_poi_fused__native_batch_norm_legit_no_training_relu_6:
[----:B------:R-:W-:Y:S01]  /*0000*/  LDC R1, c[0x0][0x28] ;  /* 0x00000a00ff017b82 */ /* 0x000fe20000000800 */
[----:B------:R-:W1:Y:S07]  /*0010*/  S2R R0, SR_TID.X ;  /* 0x0000000000007919 */ /* 0x000e6e0000002100 */
[----:B------:R-:W2:Y:S01]  /*0020*/  LDC.64 R2, c[0x0][0x220] ;  /* 0x00008800ff027b82 */ /* 0x000ea20000000a00 */
[----:B------:R-:W-:Y:S01]  /*0030*/  ULDC.64 UR4, c[0x0][0x208] ;  /* 0x0000820000047ab9 */ /* 0x000fe20000000a00 */
[----:B------:R-:W3:Y:S06]  /*0040*/  S2R R7, SR_CTAID.X ;  /* 0x0000000000077919 */ /* 0x000eec0000002500 */
[----:B------:R-:W4:Y:S08]  /*0050*/  LDC.64 R8, c[0x0][0x228] ;  /* 0x00008a00ff087b82 */ /* 0x000f300000000a00 */
[----:B------:R-:W5:Y:S01]  /*0060*/  LDC.64 R10, c[0x0][0x230] ;  /* 0x00008c00ff0a7b82 */ /* 0x000f620000000a00 */
[----:B-1----:R-:W-:-:S02]  /*0070*/  SHF.L.U32 R0, R0, 0x1, RZ ;  /* 0x0000000100007819 */ /* 0x002fc400000006ff */
[----:B---3--:R-:W-:Y:S02]  /*0080*/  SHF.R.S32.HI R5, RZ, 0x16, R7 ;  /* 0x00000016ff057819 */ /* 0x008fe40000011407 */
[----:B------:R-:W-:Y:S02]  /*0090*/  LOP3.LUT R0, R0, 0x1fe, RZ, 0xc0, !PT ;  /* 0x000001fe00007812 */ /* 0x000fe400078ec0ff */
[----:B------:R-:W-:Y:S02]  /*00a0*/  SGXT R5, R5, 0x1 ;  /* 0x000000010505781a */ /* 0x000fe40000000200 */
[----:B------:R-:W-:Y:S02]  /*00b0*/  LEA R0, R7, R0, 0x9 ;  /* 0x0000000007007211 */ /* 0x000fe400078e48ff */
[----:B------:R-:W1:Y:S02]  /*00c0*/  LDC.64 R6, c[0x0][0x218] ;  /* 0x00008600ff067b82 */ /* 0x000e640000000a00 */
[----:B------:R-:W-:-:S04]  /*00d0*/  LEA.HI R5, R5, R0, RZ, 0x8 ;  /* 0x0000000005057211 */ /* 0x000fc800078f40ff */
[----:B------:R-:W-:-:S04]  /*00e0*/  LOP3.LUT R5, R5, 0xffffff00, RZ, 0xc0, !PT ;  /* 0xffffff0005057812 */ /* 0x000fc800078ec0ff */
[----:B------:R-:W-:Y:S02]  /*00f0*/  IADD3 R13, R0, -R5, RZ ;  /* 0x80000005000d7210 */ /* 0x000fe40007ffe0ff */
[----:B------:R-:W3:Y:S03]  /*0100*/  LDC.64 R4, c[0x0][0x210] ;  /* 0x00008400ff047b82 */ /* 0x000ee60000000a00 */
[----:B--2---:R-:W-:-:S06]  /*0110*/  IMAD.WIDE R2, R13, 0x4, R2 ;  /* 0x000000040d027825 */ /* 0x004fcc00078e0202 */
[----:B------:R-:W2:Y:S01]  /*0120*/  LDG.E.EL.64 R2, desc[UR4][R2.64] ;  /* 0x0000000402027981 */ /* 0x000ea2000c2e1b00 */
[----:B-1----:R-:W-:-:S04]  /*0130*/  IMAD.WIDE R6, R13, 0x4, R6 ;  /* 0x000000040d067825 */ /* 0x002fc800078e0206 */
[C---:B----4-:R-:W-:Y:S02]  /*0140*/  IMAD.WIDE R8, R13.reuse, 0x4, R8 ;  /* 0x000000040d087825 */ /* 0x050fe400078e0208 */
[----:B------:R-:W4:Y:S02]  /*0150*/  LDG.E.EL.64 R6, desc[UR4][R6.64] ;  /* 0x0000000406067981 */ /* 0x000f24000c2e1b00 */
[----:B-----5:R-:W-:Y:S02]  /*0160*/  IMAD.WIDE R10, R13, 0x4, R10 ;  /* 0x000000040d0a7825 */ /* 0x020fe400078e020a */
[----:B------:R-:W5:Y:S02]  /*0170*/  LDG.E.EL.64 R8, desc[UR4][R8.64] ;  /* 0x0000000408087981 */ /* 0x000f64000c2e1b00 */
[----:B---3--:R-:W-:Y:S02]  /*0180*/  IMAD.WIDE R4, R0, 0x4, R4 ;  /* 0x0000000400047825 */ /* 0x008fe400078e0204 */
[----:B------:R-:W5:Y:S04]  /*0190*/  LDG.E.EL.64 R10, desc[UR4][R10.64] ;  /* 0x000000040a0a7981 */ /* 0x000f68000c2e1b00 */
[----:B------:R-:W4:Y:S01]  /*01a0*/  LDG.E.64 R4, desc[UR4][R4.64] ;  /* 0x0000000404047981 */ /* 0x000f22000c1e1b00 */
[----:B------:R-:W-:Y:S01]  /*01b0*/  HFMA2.MMA R14, -RZ, RZ, 1.625, 0 ;  /* 0x3e800000ff0e7435 */ /* 0x000fe200000001ff */
[----:B--2---:R-:W-:Y:S01]  /*01c0*/  FADD R2, R2, 0.0010000000474974513054 ;  /* 0x3a83126f02027421 */ /* 0x004fe20000000000 */
[----:B------:R-:W-:-:S03]  /*01d0*/  FADD R3, R3, 0.0010000000474974513054 ;  /* 0x3a83126f03037421 */ /* 0x000fc60000000000 */
[----:B------:R-:W1:Y:S08]  /*01e0*/  MUFU.SQRT R12, R2 ;  /* 0x00000002000c7308 */ /* 0x000e700000002000 */
[----:B------:R2:W3:Y:S01]  /*01f0*/  MUFU.SQRT R13, R3 ;  /* 0x00000003000d7308 */ /* 0x0004e20000002000 */
[C---:B-1----:R-:W-:Y:S02]  /*0200*/  FSETP.GT.AND P0, PT, R12.reuse, 8.50705917302346158658e+37, PT ;  /* 0x7e8000000c00780b */ /* 0x042fe40003f04000 */
[----:B------:R-:W-:Y:S01]  /*0210*/  FSETP.GEU.AND P2, PT, R12, 1.175494350822287508e-38, PT ;  /* 0x008000000c00780b */ /* 0x000fe20003f4e000 */
[----:B--2---:R-:W1:Y:S01]  /*0220*/  LDC.64 R2, c[0x0][0x238] ;  /* 0x00008e00ff027b82 */ /* 0x004e620000000a00 */
[----:B---3--:R-:W-:-:S02]  /*0230*/  FSETP.GT.AND P1, PT, R13, 8.50705917302346158658e+37, PT ;  /* 0x7e8000000d00780b */ /* 0x008fc40003f24000 */
[----:B------:R-:W-:-:S07]  /*0240*/  FSETP.GEU.AND P3, PT, R13, 1.175494350822287508e-38, PT ;  /* 0x008000000d00780b */ /* 0x000fce0003f6e000 */
[----:B------:R-:W-:-:S04]  /*0250*/  @P0 FMUL R12, R12, 0.25 ;  /* 0x3e8000000c0c0820 */ /* 0x000fc80000400000 */
[----:B------:R-:W-:Y:S01]  /*0260*/  @!P2 FMUL R12, R12, 16777216 ;  /* 0x4b8000000c0ca820 */ /* 0x000fe20000400000 */
[----:B------:R-:W-:-:S04]  /*0270*/  @P1 FMUL R13, R13, 0.25 ;  /* 0x3e8000000d0d1820 */ /* 0x000fc80000400000 */
[----:B------:R-:W-:Y:S01]  /*0280*/  @!P3 FMUL R13, R13, 16777216 ;  /* 0x4b8000000d0db820 */ /* 0x000fe20000400000 */
[----:B------:R-:W2:Y:S01]  /*0290*/  MUFU.RCP R12, R12 ;  /* 0x0000000c000c7308 */ /* 0x000ea20000001000 */
[----:B------:R-:W-:-:S07]  /*02a0*/  FSEL R15, R14, 1, P0 ;  /* 0x3f8000000e0f7808 */ /* 0x000fce0000000000 */
[----:B------:R-:W3:Y:S01]  /*02b0*/  MUFU.RCP R13, R13 ;  /* 0x0000000d000d7308 */ /* 0x000ee20000001000 */
[----:B------:R-:W-:Y:S01]  /*02c0*/  FSEL R14, R14, 1, P1 ;  /* 0x3f8000000e0e7808 */ /* 0x000fe20000800000 */
[----:B------:R-:W-:-:S04]  /*02d0*/  @!P2 FMUL R15, R15, 16777216 ;  /* 0x4b8000000f0fa820 */ /* 0x000fc80000400000 */
[----:B------:R-:W-:Y:S01]  /*02e0*/  @!P3 FMUL R14, R14, 16777216 ;  /* 0x4b8000000e0eb820 */ /* 0x000fe20000400000 */
[----:B----4-:R-:W-:Y:S01]  /*02f0*/  FADD R5, R5, -R7 ;  /* 0x8000000705057221 */ /* 0x010fe20000000000 */
[----:B------:R-:W-:Y:S01]  /*0300*/  FADD R4, R4, -R6 ;  /* 0x8000000604047221 */ /* 0x000fe20000000000 */
[----:B--2---:R-:W-:Y:S01]  /*0310*/  FMUL R15, R12, R15 ;  /* 0x0000000f0c0f7220 */ /* 0x004fe20000400000 */
[----:B---3--:R-:W-:-:S03]  /*0320*/  FMUL R14, R13, R14 ;  /* 0x0000000e0d0e7220 */ /* 0x008fc60000400000 */
[----:B------:R-:W-:Y:S01]  /*0330*/  FMUL R15, R4, R15 ;  /* 0x0000000f040f7220 */ /* 0x000fe20000400000 */
[----:B------:R-:W-:-:S03]  /*0340*/  FMUL R14, R5, R14 ;  /* 0x0000000e050e7220 */ /* 0x000fc60000400000 */
[----:B-----5:R-:W-:Y:S01]  /*0350*/  FFMA R8, R8, R15, R10 ;  /* 0x0000000f08087223 */ /* 0x020fe2000000000a */
[----:B------:R-:W-:-:S04]  /*0360*/  FFMA R9, R9, R14, R11 ;  /* 0x0000000e09097223 */ /* 0x000fc8000000000b */
[----:B------:R-:W-:Y:S02]  /*0370*/  FSETP.GEU.AND P0, PT, R8, RZ, PT ;  /* 0x000000ff0800720b */ /* 0x000fe40003f0e000 */
[C---:B------:R-:W-:Y:S01]  /*0380*/  FSETP.GEU.AND P1, PT, R9.reuse, RZ, PT ;  /* 0x000000ff0900720b */ /* 0x040fe20003f2e000 */
[----:B-1----:R-:W-:Y:S01]  /*0390*/  IMAD.WIDE R2, R0, 0x4, R2 ;  /* 0x0000000400027825 */ /* 0x002fe200078e0202 */
[----:B------:R-:W-:Y:S02]  /*03a0*/  FSEL R8, R8, RZ, P0 ;  /* 0x000000ff08087208 */ /* 0x000fe40000000000 */
[----:B------:R-:W-:-:S05]  /*03b0*/  FSEL R9, R9, RZ, P1 ;  /* 0x000000ff09097208 */ /* 0x000fca0000800000 */
[----:B------:R-:W-:Y:S01]  /*03c0*/  STG.E.64 desc[UR4][R2.64], R8 ;  /* 0x0000000802007986 */ /* 0x000fe2000c101b04 */
[----:B------:R-:W-:Y:S05]  /*03d0*/  EXIT ;  /* 0x000000000000794d */ /* 0x000fea0003800000 */
.L_x_0:
[----:B------:R-:W-:-:S00]  /*03e0*/  BRA `(.L_x_0) ;  /* 0xfffffffc00fc7947 */ /* 0x000fc0000383ffff */
[----:B------:R-:W-:-:S00]  /*03f0*/  NOP ;  /* 0x0000000000007918 */ /* 0x000fc00000000000 */
        /* <DEDUP_REMOVED lines=8> */
.L_x_1:


//--------------------- .nv.global.init           --------------------------
	.section	.nv.global.init,"aw",@progbits
.nv.global.init:
	.type		_$_str,@object
	.size		_$_str,(_$_str_$_2 - _$_str)
_$_str:
        /*0000*/ 	.byte	0x5f, 0x5f, 0x43, 0x55, 0x44, 0x41, 0x5f, 0x46, 0x54, 0x5a, 0x00
	.type		_$_str_$_2,@object
	.size		_$_str_$_2,(.L_1 - _$_str_$_2)
_$_str_$_2:
        /*000b*/ 	.byte	0x5f, 0x5f, 0x43, 0x55, 0x44, 0x41, 0x5f, 0x50, 0x52, 0x45, 0x43, 0x5f, 0x53, 0x51, 0x52, 0x54
        /*001b*/ 	.byte	0x00
.L_1:


//--------------------- .nv.constant0.triton_poi_fused__native_batch_norm_legit_no_training_relu_6 --------------------------
	.section	.nv.constant0.triton_poi_fused__native_batch_norm_legit_no_training_relu_6,"a",@progbits
	.sectionflags	@""
	.align	4
.nv.constant0.triton_poi_fused__native_batch_norm_legit_no_training_relu_6:
	.zero		580
